//
// Generated by NVIDIA NVVM Compiler
//
// Compiler Build ID: CL-36424714
// Cuda compilation tools, release 13.0, V13.0.88
// Based on NVVM 20.0.0
//

.version 9.0
.target sm_100
.address_size 64

	// .globl	_Z7barrierPiS_
// _ZZ7barrierPiS_E6shared has been demoted

.visible .entry _Z7barrierPiS_(
	.param .u64 .ptr .align 1 _Z7barrierPiS__param_0,
	.param .u64 .ptr .align 1 _Z7barrierPiS__param_1
)
{
	.reg .b16 	%rs<5>;
	.reg .b32 	%r<10>;
	.reg .b64 	%rd<8>;
	// demoted variable
	.shared .align 4 .b8 _ZZ7barrierPiS_E6shared[32];
	ld.param.u64 	%rd1, [_Z7barrierPiS__param_0];
	ld.param.u64 	%rd2, [_Z7barrierPiS__param_1];
	cvta.to.global.u64 	%rd3, %rd2;
	cvta.to.global.u64 	%rd4, %rd1;
	mov.u32 	%r1, %tid.x;
	mul.wide.u32 	%rd5, %r1, 4;
	add.s64 	%rd6, %rd4, %rd5;
	ld.global.u32 	%r2, [%rd6];
	mov.u32 	%r3, %ntid.x;
	cvt.u16.u32 	%rs1, %r1;
	add.s16 	%rs2, %rs1, 1;
	cvt.u16.u32 	%rs3, %r3;
	rem.u16 	%rs4, %rs2, %rs3;
	mul.wide.u16 	%r4, %rs4, 4;
	mov.u32 	%r5, _ZZ7barrierPiS_E6shared;
	add.s32 	%r6, %r5, %r4;
	st.shared.u32 	[%r6], %r2;
	bar.sync 	0;
	shl.b32 	%r7, %r1, 2;
	add.s32 	%r8, %r5, %r7;
	ld.shared.u32 	%r9, [%r8];
	add.s64 	%rd7, %rd3, %rd5;
	st.global.u32 	[%rd7], %r9;
	ret;

}


// ===== COMPILED SASS (sm_100) =====

	.target	sm_100

	.elftype	@"ET_EXEC"


//--------------------- .note.nv.tkinfo           --------------------------
	.section	.note.nv.tkinfo,"",@"SHT_NOTE"
	.sectionflags	@"SHF_NOTE_NV_TKINFO"
	.tkinfo
        /*0018*/ 	.word	0x00000002
        /*0030*/ 	.string	""
        /*0030*/ 	.string	"ptxas"
        /*0030*/ 	.string	"Cuda compilation tools, release 13.0, V13.0.88"
        /*0030*/ 	.string	"Build cuda_13.0.r13.0/compiler.36424714_0"
        /*0030*/ 	.string	"-arch sm_100 -m 64 "



//--------------------- .note.nv.cuinfo           --------------------------
	.section	.note.nv.cuinfo,"",@"SHT_NOTE"
	.sectionflags	@"SHF_NOTE_NV_CUINFO"
        /*0018*/ 	.short	0x0002
        /*001a*/ 	.short	0x0064
        /*001c*/ 	.short	0x0082
	.zero		2


//--------------------- .nv.info                  --------------------------
	.section	.nv.info,"",@"SHT_CUDA_INFO"
	.align	4


	//----- nvinfo : EIATTR_REGCOUNT
	.align		4
        /*0000*/ 	.byte	0x04, 0x2f
        /*0002*/ 	.short	(.L_1 - .L_0)
	.align		4
.L_0:
        /*0004*/ 	.word	index@(_Z7barrierPiS_)
        /*0008*/ 	.word	0x0000000c


	//----- nvinfo : EIATTR_FRAME_SIZE
	.align		4
.L_1:
        /*000c*/ 	.byte	0x04, 0x11
        /*000e*/ 	.short	(.L_3 - .L_2)
	.align		4
.L_2:
        /*0010*/ 	.word	index@($__internal_0_$__cuda_sm20_rem_u16)
        /*0014*/ 	.word	0x00000000


	//----- nvinfo : EIATTR_FRAME_SIZE
	.align		4
.L_3:
        /*0018*/ 	.byte	0x04, 0x11
        /*001a*/ 	.short	(.L_5 - .L_4)
	.align		4
.L_4:
        /*001c*/ 	.word	index@(_Z7barrierPiS_)
        /*0020*/ 	.word	0x00000000


	//----- nvinfo : EIATTR_MIN_STACK_SIZE
	.align		4
.L_5:
        /*0024*/ 	.byte	0x04, 0x12
        /*0026*/ 	.short	(.L_7 - .L_6)
	.align		4
.L_6:
        /*0028*/ 	.word	index@(_Z7barrierPiS_)
        /*002c*/ 	.word	0x00000000
.L_7:


//--------------------- .nv.compat                --------------------------
	.section	.nv.compat,"",@"SHT_CUDA_COMPAT_INFO"
	.align	4
        /*0000*/ 	.byte	0x02, 0x09, 0x00, 0x00, 0x02, 0x02, 0x01, 0x00, 0x02, 0x05, 0x05, 0x00, 0x03, 0x07, 0x01, 0x01
        /*0010*/ 	.byte	0x02, 0x03, 0x00, 0x00, 0x02, 0x06, 0x01, 0x00, 0x04, 0x0b, 0x08, 0x00, 0x01, 0x00, 0x00, 0x00
        /*0020*/ 	.byte	0x00, 0x00, 0x00, 0x00


//--------------------- .nv.info._Z7barrierPiS_   --------------------------
	.section	.nv.info._Z7barrierPiS_,"",@"SHT_CUDA_INFO"
	.sectionflags	@""
	.align	4


	//----- nvinfo : EIATTR_CUDA_API_VERSION
	.align		4
        /*0000*/ 	.byte	0x04, 0x37
        /*0002*/ 	.short	(.L_9 - .L_8)
.L_8:
        /*0004*/ 	.word	0x00000082


	//----- nvinfo : EIATTR_KPARAM_INFO
	.align		4
.L_9:
        /*0008*/ 	.byte	0x04, 0x17
        /*000a*/ 	.short	(.L_11 - .L_10)
.L_10:
        /*000c*/ 	.word	0x00000000
        /*0010*/ 	.short	0x0001
        /*0012*/ 	.short	0x0008
        /*0014*/ 	.byte	0x00, 0xf5, 0x21, 0x00


	//----- nvinfo : EIATTR_KPARAM_INFO
	.align		4
.L_11:
        /*0018*/ 	.byte	0x04, 0x17
        /*001a*/ 	.short	(.L_13 - .L_12)
.L_12:
        /*001c*/ 	.word	0x00000000
        /*0020*/ 	.short	0x0000
        /*0022*/ 	.short	0x0000
        /*0024*/ 	.byte	0x00, 0xf5, 0x21, 0x00


	//----- nvinfo : EIATTR_SPARSE_MMA_MASK
	.align		4
.L_13:
        /*0028*/ 	.byte	0x03, 0x50
        /*002a*/ 	.short	0x0000


	//----- nvinfo : EIATTR_MAXREG_COUNT
	.align		4
        /*002c*/ 	.byte	0x03, 0x1b
        /*002e*/ 	.short	0x00ff


	//----- nvinfo : EIATTR_NUM_BARRIERS
	.align		4
        /*0030*/ 	.byte	0x02, 0x4c
        /*0032*/ 	.byte	0x01
	.zero		1


	//----- nvinfo : EIATTR_MERCURY_ISA_VERSION
	.align		4
        /*0034*/ 	.byte	0x03, 0x5f
        /*0036*/ 	.short	0x0101


	//----- nvinfo : EIATTR_VRC_CTA_INIT_COUNT
	.align		4
        /*0038*/ 	.byte	0x02, 0x4a
	.zero		1
	.zero		1


	//----- nvinfo : EIATTR_EXIT_INSTR_OFFSETS
	.align		4
        /*003c*/ 	.byte	0x04, 0x1c
        /*003e*/ 	.short	(.L_15 - .L_14)


	//   ....[0]....
.L_14:
        /*0040*/ 	.word	0x00000180


	//----- nvinfo : EIATTR_CRS_STACK_SIZE
	.align		4
.L_15:
        /*0044*/ 	.byte	0x04, 0x1e
        /*0046*/ 	.short	(.L_17 - .L_16)
.L_16:
        /*0048*/ 	.word	0x00000000


	//----- nvinfo : EIATTR_CBANK_PARAM_SIZE
	.align		4
.L_17:
        /*004c*/ 	.byte	0x03, 0x19
        /*004e*/ 	.short	0x0010


	//----- nvinfo : EIATTR_PARAM_CBANK
	.align		4
        /*0050*/ 	.byte	0x04, 0x0a
        /*0052*/ 	.short	(.L_19 - .L_18)
	.align		4
.L_18:
        /*0054*/ 	.word	index@(.nv.constant0._Z7barrierPiS_)
        /*0058*/ 	.short	0x0380
        /*005a*/ 	.short	0x0010


	//----- nvinfo : EIATTR_SW_WAR
	.align		4
.L_19:
        /*005c*/ 	.byte	0x04, 0x36
        /*005e*/ 	.short	(.L_21 - .L_20)
.L_20:
        /*0060*/ 	.word	0x00000008
.L_21:


//--------------------- .nv.callgraph             --------------------------
	.section	.nv.callgraph,"",@"SHT_CUDA_CALLGRAPH"
	.align	4
	.sectionentsize	8
	.align		4
        /*0000*/ 	.word	0x00000000
	.align		4
        /*0004*/ 	.word	0xffffffff
	.align		4
        /*0008*/ 	.word	0x00000000
	.align		4
        /*000c*/ 	.word	0xfffffffe
	.align		4
        /*0010*/ 	.word	0x00000000
	.align		4
        /*0014*/ 	.word	0xfffffffd
	.align		4
        /*0018*/ 	.word	0x00000000
	.align		4
        /*001c*/ 	.word	0xfffffffc


//--------------------- .text._Z7barrierPiS_      --------------------------
	.section	.text._Z7barrierPiS_,"ax",@progbits
	.align	128
        .global         _Z7barrierPiS_
        .type           _Z7barrierPiS_,@function
        .size           _Z7barrierPiS_,(.L_x_1 - _Z7barrierPiS_)
        .other          _Z7barrierPiS_,@"STO_CUDA_ENTRY STV_DEFAULT"
_Z7barrierPiS_:
.text._Z7barrierPiS_:
[----:B------:R-:W-:Y:S01]  /*0000*/  LDC R1, c[0x0][0x37c] ;  /* 0x0000df00ff017b82 */ /* 0x000fe20000000800 */
[----:B------:R-:W0:Y:S07]  /*0010*/  S2R R0, SR_TID.X ;  /* 0x0000000000007919 */ /* 0x000e2e0000002100 */
[----:B------:R-:W0:Y:S01]  /*0020*/  LDC.64 R2, c[0x0][0x380] ;  /* 0x0000e000ff027b82 */ /* 0x000e220000000a00 */
[----:B------:R-:W1:Y:S01]  /*0030*/  LDCU.64 UR6, c[0x0][0x358] ;  /* 0x00006b00ff0677ac */ /* 0x000e620008000a00 */
[----:B0-----:R-:W-:-:S05]  /*0040*/  IMAD.WIDE.U32 R2, R0, 0x4, R2 ;  /* 0x0000000400027825 */ /* 0x001fca00078e0002 */
[----:B-1----:R0:W5:Y:S01]  /*0050*/  LDG.E R4, desc[UR6][R2.64] ;  /* 0x0000000602047981 */ /* 0x002162000c1e1900 */
[----:B------:R-:W1:Y:S01]  /*0060*/  LDCU UR4, c[0x0][0x360] ;  /* 0x00006c00ff0477ac */ /* 0x000e620008000800 */
[----:B------:R-:W-:-:S05]  /*0070*/  VIADD R5, R0, 0x1 ;  /* 0x0000000100057836 */ /* 0x000fca0000000000 */
[----:B------:R-:W-:Y:S01]  /*0080*/  LOP3.LUT R5, R5, 0xffff, RZ, 0xc0, !PT ;  /* 0x0000ffff05057812 */ /* 0x000fe200078ec0ff */
[----:B-1----:R-:W-:Y:S01]  /*0090*/  ULOP3.LUT UR4, UR4, 0xffff, URZ, 0xc0, !UPT ;  /* 0x0000ffff04047892 */ /* 0x002fe2000f8ec0ff */
[----:B0-----:R-:W-:-:S11]  /*00a0*/  MOV R9, 0xc0 ;  /* 0x000000c000097802 */ /* 0x001fd60000000f00 */
[----:B-----5:R-:W-:Y:S05]  /*00b0*/  CALL.REL.NOINC `($__internal_0_$__cuda_sm20_rem_u16) ;  /* 0x0000000000347944 */ /* 0x020fea0003c00000 */
[----:B------:R-:W0:Y:S01]  /*00c0*/  S2UR UR5, SR_CgaCtaId ;  /* 0x00000000000579c3 */ /* 0x000e220000008800 */
[----:B------:R-:W-:Y:S01]  /*00d0*/  UMOV UR4, 0x400 ;  /* 0x0000040000047882 */ /* 0x000fe20000000000 */
[----:B------:R-:W-:-:S06]  /*00e0*/  LOP3.LUT R5, R8, 0xffff, RZ, 0xc0, !PT ;  /* 0x0000ffff08057812 */ /* 0x000fcc00078ec0ff */
[----:B------:R-:W1:Y:S01]  /*00f0*/  LDC.64 R2, c[0x0][0x388] ;  /* 0x0000e200ff027b82 */ /* 0x000e620000000a00 */
[----:B0-----:R-:W-:-:S06]  /*0100*/  ULEA UR4, UR5, UR4, 0x18 ;  /* 0x0000000405047291 */ /* 0x001fcc000f8ec0ff */
[----:B------:R-:W-:Y:S02]  /*0110*/  LEA R5, R5, UR4, 0x2 ;  /* 0x0000000405057c11 */ /* 0x000fe4000f8e10ff */
[C---:B------:R-:W-:Y:S01]  /*0120*/  LEA R6, R0.reuse, UR4, 0x2 ;  /* 0x0000000400067c11 */ /* 0x040fe2000f8e10ff */
[----:B-1----:R-:W-:Y:S02]  /*0130*/  IMAD.WIDE.U32 R2, R0, 0x4, R2 ;  /* 0x0000000400027825 */ /* 0x002fe400078e0002 */
[----:B------:R-:W-:Y:S01]  /*0140*/  STS [R5], R4 ;  /* 0x0000000405007388 */ /* 0x000fe20000000800 */
[----:B------:R-:W-:Y:S06]  /*0150*/  BAR.SYNC.DEFER_BLOCKING 0x0 ;  /* 0x0000000000007b1d */ /* 0x000fec0000010000 */
[----:B------:R-:W0:Y:S04]  /*0160*/  LDS R7, [R6] ;  /* 0x0000000006077984 */ /* 0x000e280000000800 */
[----:B0-----:R-:W-:Y:S01]  /*0170*/  STG.E desc[UR6][R2.64], R7 ;  /* 0x0000000702007986 */ /* 0x001fe2000c101906 */
[----:B------:R-:W-:Y:S05]  /*0180*/  EXIT ;  /* 0x000000000000794d */ /* 0x000fea0003800000 */
        .weak           $__internal_0_$__cuda_sm20_rem_u16
        .type           $__internal_0_$__cuda_sm20_rem_u16,@function
        .size           $__internal_0_$__cuda_sm20_rem_u16,(.L_x_1 - $__internal_0_$__cuda_sm20_rem_u16)
$__internal_0_$__cuda_sm20_rem_u16:
[----:B------:R-:W0:Y:S01]  /*0190*/  I2F.U16 R2, UR4 ;  /* 0x0000000400027d06 */ /* 0x000e220008101000 */
[----:B------:R-:W-:Y:S01]  /*01a0*/  IMAD.MOV.U32 R3, RZ, RZ, 0x4b800000 ;  /* 0x4b800000ff037424 */ /* 0x000fe200078e00ff */
[C---:B0-----:R-:W-:Y:S02]  /*01b0*/  FSETP.GEU.AND P1, PT, |R2|.reuse, 1.175494350822287508e-38, PT ;  /* 0x008000000200780b */ /* 0x041fe40003f2e200 */
[----:B------:R-:W-:Y:S02]  /*01c0*/  FSETP.GT.AND P0, PT, |R2|, 8.50705917302346158658e+37, PT ;  /* 0x7e8000000200780b */ /* 0x000fe40003f04200 */
[----:B------:R-:W-:-:S04]  /*01d0*/  FSEL R3, R3, 1, !P1 ;  /* 0x3f80000003037808 */ /* 0x000fc80004800000 */
[----:B------:R-:W-:Y:S02]  /*01e0*/  FSEL R3, R3, 0.25, !P0 ;  /* 0x3e80000003037808 */ /* 0x000fe40004000000 */
[----:B------:R-:W-:-:S03]  /*01f0*/  ISETP.NE.U32.AND P0, PT, RZ, UR4, PT ;  /* 0x00000004ff007c0c */ /* 0x000fc6000bf05070 */
[----:B------:R-:W-:Y:S02]  /*0200*/  FMUL R6, R2, R3 ;  /* 0x0000000302067220 */ /* 0x000fe40000400000 */
[----:B------:R-:W-:Y:S08]  /*0210*/  I2F.U16.RZ R2, R5 ;  /* 0x0000000500027306 */ /* 0x000ff0000010d000 */
[----:B------:R-:W0:Y:S02]  /*0220*/  MUFU.RCP R6, R6 ;  /* 0x0000000600067308 */ /* 0x000e240000001000 */
[----:B0-----:R-:W-:-:S04]  /*0230*/  FMUL R3, R3, R6 ;  /* 0x0000000603037220 */ /* 0x001fc80000400000 */
[----:B------:R-:W-:-:S04]  /*0240*/  VIADD R3, R3, 0x2 ;  /* 0x0000000203037836 */ /* 0x000fc80000000000 */
[----:B------:R-:W-:Y:S01]  /*0250*/  FMUL.RZ R7, R2, R3 ;  /* 0x0000000302077220 */ /* 0x000fe2000040c000 */
[----:B------:R-:W-:-:S05]  /*0260*/  HFMA2 R3, -RZ, RZ, 0, 0 ;  /* 0x00000000ff037431 */ /* 0x000fca00000001ff */
[----:B------:R-:W0:Y:S02]  /*0270*/  F2I.U32.TRUNC.NTZ R7, R7 ;  /* 0x0000000700077305 */ /* 0x000e24000020f000 */
[----:B0-----:R-:W-:-:S04]  /*0280*/  LOP3.LUT R2, R7, 0xffff, RZ, 0xc0, !PT ;  /* 0x0000ffff07027812 */ /* 0x001fc800078ec0ff */
[----:B------:R-:W-:-:S05]  /*0290*/  IADD3 R2, PT, PT, -R2, RZ, RZ ;  /* 0x000000ff02027210 */ /* 0x000fca0007ffe1ff */
[----:B------:R-:W-:Y:S02]  /*02a0*/  IMAD R8, R2, UR4, R5 ;  /* 0x0000000402087c24 */ /* 0x000fe4000f8e0205 */
[----:B------:R-:W-:Y:S02]  /*02b0*/  IMAD.MOV.U32 R2, RZ, RZ, R9 ;  /* 0x000000ffff027224 */ /* 0x000fe400078e0009 */
[----:B------:R-:W-:Y:S02]  /*02c0*/  @!P0 IMAD.MOV.U32 R8, RZ, RZ, -0x1 ;  /* 0xffffffffff088424 */ /* 0x000fe400078e00ff */
[----:B------:R-:W-:Y:S05]  /*02d0*/  RET.REL.NODEC R2 `(_Z7barrierPiS_) ;  /* 0xfffffffc02487950 */ /* 0x000fea0003c3ffff */
.L_x_0:
[----:B------:R-:W-:-:S00]  /*02e0*/  BRA `(.L_x_0) ;  /* 0xfffffffc00fc7947 */ /* 0x000fc0000383ffff */
[----:B------:R-:W-:-:S00]  /*02f0*/  NOP ;  /* 0x0000000000007918 */ /* 0x000fc00000000000 */
        /* <DEDUP_REMOVED lines=8> */
.L_x_1:


//--------------------- .nv.shared._Z7barrierPiS_ --------------------------
	.section	.nv.shared._Z7barrierPiS_,"aw",@nobits
	.sectionflags	@""
	.align	4
.nv.shared._Z7barrierPiS_:
	.zero		1056


//--------------------- .nv.shared.reserved.0     --------------------------
	.section	.nv.shared.reserved.0,"aw",@nobits
	.weak		__nv_reservedSMEM_offset_0_alias
	.size		__nv_reservedSMEM_offset_0_alias, 0, 64
	.other		__nv_reservedSMEM_offset_0_alias,@"STO_CUDA_RESERVED_SHARED STV_DEFAULT"
__nv_reservedSMEM_offset_0_alias:
	.zero		0
	.zero		64


//--------------------- .nv.constant0._Z7barrierPiS_ --------------------------
	.section	.nv.constant0._Z7barrierPiS_,"a",@progbits
	.sectionflags	@""
	.align	4
.nv.constant0._Z7barrierPiS_:
	.zero		912


//--------------------- SYMBOLS --------------------------

	.type		.nv.reservedSmem.offset0,@object
	.size		.nv.reservedSmem.offset0,0x4
	.type		.nv.reservedSmem.cap,@object
	.size		.nv.reservedSmem.cap,0x4
